	.headerflags	@"EF_CUDA_TEXMODE_UNIFIED EF_CUDA_64BIT_ADDRESS EF_CUDA_ACCELERATORS EF_CUDA_SM90 EF_CUDA_VIRTUAL_SM(EF_CUDA_SM90)"
	.elftype	@"ET_EXEC"


//--------------------- .nv.info                  --------------------------
	.section	.nv.info,"",@"SHT_CUDA_INFO"
	.align	4


	//----- nvinfo : EIATTR_REGCOUNT
	.align		4
        /*0000*/ 	.byte	0x04, 0x2f
        /*0002*/ 	.short	(.L_3 - .L_2)
	.align		4
.L_2:
        /*0004*/ 	.word	index@(triton_poi_fused__native_batch_norm_legit_no_training_add_relu_3)
        /*0008*/ 	.word	0x00000020


	//----- nvinfo : EIATTR_MIN_STACK_SIZE
	.align		4
.L_3:
        /*000c*/ 	.byte	0x04, 0x12
        /*000e*/ 	.short	(.L_5 - .L_4)
	.align		4
.L_4:
        /*0010*/ 	.word	index@(triton_poi_fused__native_batch_norm_legit_no_training_add_relu_3)
        /*0014*/ 	.word	0x00000000


	//----- nvinfo : EIATTR_FRAME_SIZE
	.align		4
.L_5:
        /*0018*/ 	.byte	0x04, 0x11
        /*001a*/ 	.short	(.L_7 - .L_6)
	.align		4
.L_6:
        /*001c*/ 	.word	index@(triton_poi_fused__native_batch_norm_legit_no_training_add_relu_3)
        /*0020*/ 	.word	0x00000000


	//----- nvinfo : EIATTR_MIN_STACK_SIZE
	.align		4
.L_7:
        /*0024*/ 	.byte	0x04, 0x12
        /*0026*/ 	.short	(.L_9 - .L_8)
	.align		4
.L_8:
        /*0028*/ 	.word	index@(triton_poi_fused__native_batch_norm_legit_no_training_add_relu_3)
        /*002c*/ 	.word	0x00000000
.L_9:


//--------------------- .nv.info.triton_poi_fused__native_batch_norm_legit_no_training_add_relu_3 --------------------------
	.section	.nv.info.triton_poi_fused__native_batch_norm_legit_no_training_add_relu_3,"",@"SHT_CUDA_INFO"
	.sectionflags	@""
	.align	4


	//----- nvinfo : EIATTR_CUDA_API_VERSION
	.align		4
        /*0000*/ 	.byte	0x04, 0x37
        /*0002*/ 	.short	(.L_11 - .L_10)
.L_10:
        /*0004*/ 	.word	0x0000007c


	//----- nvinfo : EIATTR_KPARAM_INFO
	.align		4
.L_11:
        /*0008*/ 	.byte	0x04, 0x17
        /*000a*/ 	.short	(.L_13 - .L_12)
.L_12:
        /*000c*/ 	.word	0x00000000
        /*0010*/ 	.short	0x000b
        /*0012*/ 	.short	0x0058
        /*0014*/ 	.byte	0x00, 0xf0, 0x11, 0x00


	//----- nvinfo : EIATTR_KPARAM_INFO
	.align		4
.L_13:
        /*0018*/ 	.byte	0x04, 0x17
        /*001a*/ 	.short	(.L_15 - .L_14)
.L_14:
        /*001c*/ 	.word	0x00000000
        /*0020*/ 	.short	0x000a
        /*0022*/ 	.short	0x0050
        /*0024*/ 	.byte	0x00, 0xf4, 0x21, 0x00


	//----- nvinfo : EIATTR_KPARAM_INFO
	.align		4
.L_15:
        /*0028*/ 	.byte	0x04, 0x17
        /*002a*/ 	.short	(.L_17 - .L_16)
.L_16:
        /*002c*/ 	.word	0x00000000
        /*0030*/ 	.short	0x0009
        /*0032*/ 	.short	0x0048
        /*0034*/ 	.byte	0x00, 0xf4, 0x21, 0x00


	//----- nvinfo : EIATTR_KPARAM_INFO
	.align		4
.L_17:
        /*0038*/ 	.byte	0x04, 0x17
        /*003a*/ 	.short	(.L_19 - .L_18)
.L_18:
        /*003c*/ 	.word	0x00000000
        /*0040*/ 	.short	0x0008
        /*0042*/ 	.short	0x0040
        /*0044*/ 	.byte	0x00, 0xf4, 0x21, 0x00


	//----- nvinfo : EIATTR_KPARAM_INFO
	.align		4
.L_19:
        /*0048*/ 	.byte	0x04, 0x17
        /*004a*/ 	.short	(.L_21 - .L_20)
.L_20:
        /*004c*/ 	.word	0x00000000
        /*0050*/ 	.short	0x0007
        /*0052*/ 	.short	0x0038
        /*0054*/ 	.byte	0x00, 0xf4, 0x21, 0x00


	//----- nvinfo : EIATTR_KPARAM_INFO
	.align		4
.L_21:
        /*0058*/ 	.byte	0x04, 0x17
        /*005a*/ 	.short	(.L_23 - .L_22)
.L_22:
        /*005c*/ 	.word	0x00000000
        /*0060*/ 	.short	0x0006
        /*0062*/ 	.short	0x0030
        /*0064*/ 	.byte	0x00, 0xf4, 0x21, 0x00


	//----- nvinfo : EIATTR_KPARAM_INFO
	.align		4
.L_23:
        /*0068*/ 	.byte	0x04, 0x17
        /*006a*/ 	.short	(.L_25 - .L_24)
.L_24:
        /*006c*/ 	.word	0x00000000
        /*0070*/ 	.short	0x0005
        /*0072*/ 	.short	0x0028
        /*0074*/ 	.byte	0x00, 0xf4, 0x21, 0x00


	//----- nvinfo : EIATTR_KPARAM_INFO
	.align		4
.L_25:
        /*0078*/ 	.byte	0x04, 0x17
        /*007a*/ 	.short	(.L_27 - .L_26)
.L_26:
        /*007c*/ 	.word	0x00000000
        /*0080*/ 	.short	0x0004
        /*0082*/ 	.short	0x0020
        /*0084*/ 	.byte	0x00, 0xf4, 0x21, 0x00


	//----- nvinfo : EIATTR_KPARAM_INFO
	.align		4
.L_27:
        /*0088*/ 	.byte	0x04, 0x17
        /*008a*/ 	.short	(.L_29 - .L_28)
.L_28:
        /*008c*/ 	.word	0x00000000
        /*0090*/ 	.short	0x0003
        /*0092*/ 	.short	0x0018
        /*0094*/ 	.byte	0x00, 0xf4, 0x21, 0x00


	//----- nvinfo : EIATTR_KPARAM_INFO
	.align		4
.L_29:
        /*0098*/ 	.byte	0x04, 0x17
        /*009a*/ 	.short	(.L_31 - .L_30)
.L_30:
        /*009c*/ 	.word	0x00000000
        /*00a0*/ 	.short	0x0002
        /*00a2*/ 	.short	0x0010
        /*00a4*/ 	.byte	0x00, 0xf4, 0x21, 0x00


	//----- nvinfo : EIATTR_KPARAM_INFO
	.align		4
.L_31:
        /*00a8*/ 	.byte	0x04, 0x17
        /*00aa*/ 	.short	(.L_33 - .L_32)
.L_32:
        /*00ac*/ 	.word	0x00000000
        /*00b0*/ 	.short	0x0001
        /*00b2*/ 	.short	0x0008
        /*00b4*/ 	.byte	0x00, 0xf4, 0x21, 0x00


	//----- nvinfo : EIATTR_KPARAM_INFO
	.align		4
.L_33:
        /*00b8*/ 	.byte	0x04, 0x17
        /*00ba*/ 	.short	(.L_35 - .L_34)
.L_34:
        /*00bc*/ 	.word	0x00000000
        /*00c0*/ 	.short	0x0000
        /*00c2*/ 	.short	0x0000
        /*00c4*/ 	.byte	0x00, 0xf4, 0x21, 0x00


	//----- nvinfo : EIATTR_SPARSE_MMA_MASK
	.align		4
.L_35:
        /*00c8*/ 	.byte	0x03, 0x50
        /*00ca*/ 	.short	0x0000


	//----- nvinfo : EIATTR_MAXREG_COUNT
	.align		4
        /*00cc*/ 	.byte	0x03, 0x1b
        /*00ce*/ 	.short	0x00ff


	//----- nvinfo : EIATTR_EXIT_INSTR_OFFSETS
	.align		4
        /*00d0*/ 	.byte	0x04, 0x1c
        /*00d2*/ 	.short	(.L_37 - .L_36)


	//   ....[0]....
.L_36:
        /*00d4*/ 	.word	0x00000b80


	//----- nvinfo : EIATTR_REQNTID
	.align		4
.L_37:
        /*00d8*/ 	.byte	0x04, 0x10
        /*00da*/ 	.short	(.L_39 - .L_38)
.L_38:
        /*00dc*/ 	.word	0x00000080
        /*00e0*/ 	.word	0x00000001
        /*00e4*/ 	.word	0x00000001


	//----- nvinfo : EIATTR_CBANK_PARAM_SIZE
	.align		4
.L_39:
        /*00e8*/ 	.byte	0x03, 0x19
        /*00ea*/ 	.short	0x005c


	//----- nvinfo : EIATTR_PARAM_CBANK
	.align		4
        /*00ec*/ 	.byte	0x04, 0x0a
        /*00ee*/ 	.short	(.L_41 - .L_40)
	.align		4
.L_40:
        /*00f0*/ 	.word	index@(.nv.constant0.triton_poi_fused__native_batch_norm_legit_no_training_add_relu_3)
        /*00f4*/ 	.short	0x0210
        /*00f6*/ 	.short	0x005c


	//----- nvinfo : EIATTR_SW_WAR
	.align		4
.L_41:
        /*00f8*/ 	.byte	0x04, 0x36
        /*00fa*/ 	.short	(.L_43 - .L_42)
.L_42:
        /*00fc*/ 	.word	0x00000008
.L_43:


//--------------------- .nv.callgraph             --------------------------
	.section	.nv.callgraph,"",@"SHT_CUDA_CALLGRAPH"
	.align	4
	.sectionentsize	8
	.align		4
        /*0000*/ 	.word	0x00000000
	.align		4
        /*0004*/ 	.word	0xffffffff
	.align		4
        /*0008*/ 	.word	0x00000000
	.align		4
        /*000c*/ 	.word	0xfffffffe
	.align		4
        /*0010*/ 	.word	0x00000000
	.align		4
        /*0014*/ 	.word	0xfffffffd
	.align		4
        /*0018*/ 	.word	0x00000000
	.align		4
        /*001c*/ 	.word	0xfffffffc


//--------------------- .nv.constant4             --------------------------
	.section	.nv.constant4,"a",@progbits
	.align	8
	.align		8
.nv.constant4:
        /*0000*/ 	.dword	_$_str
	.align		8
        /*0008*/ 	.dword	_$_str_$_2


//--------------------- .text.triton_poi_fused__native_batch_norm_legit_no_training_add_relu_3 --------------------------
	.section	.text.triton_poi_fused__native_batch_norm_legit_no_training_add_relu_3,"ax",@progbits
	.align	128
        .global         triton_poi_fused__native_batch_norm_legit_no_training_add_relu_3
        .type           triton_poi_fused__native_batch_norm_legit_no_training_add_relu_3,@function
        .size           triton_poi_fused__native_batch_norm_legit_no_training_add_relu_3,(.L_x_1 - triton_poi_fused__native_batch_norm_legit_no_training_add_relu_3)
        .other          triton_poi_fused__native_batch_norm_legit_no_training_add_relu_3,@"STO_CUDA_ENTRY STV_DEFAULT"
triton_poi_fused__native_batch_norm_legit_no_training_add_relu_3:
.text.triton_poi_fused__native_batch_norm_legit_no_training_add_relu_3:
[----:B------:R-:W-:Y:S01]  /*0000*/  LDC R1, c[0x0][0x28] ;  /* 0x00000a00ff017b82 */ /* 0x000fe20000000800 */
[----:B------:R-:W1:Y:S01]  /*0010*/  S2R R0, SR_TID.X ;  /* 0x0000000000007919 */ /* 0x000e620000002100 */
[----:B------:R-:W-:-:S06]  /*0020*/  ULDC.64 UR4, c[0x0][0x208] ;  /* 0x0000820000047ab9 */ /* 0x000fcc0000000a00 */
[----:B------:R-:W2:Y:S01]  /*0030*/  LDC.64 R8, c[0x0][0x220] ;  /* 0x00008800ff087b82 */ /* 0x000ea20000000a00 */
[----:B------:R-:W3:Y:S07]  /*0040*/  S2R R3, SR_CTAID.X ;  /* 0x0000000000037919 */ /* 0x000eee0000002500 */
[----:B------:R-:W4:Y:S08]  /*0050*/  LDC.64 R28, c[0x0][0x218] ;  /* 0x00008600ff1c7b82 */ /* 0x000f300000000a00 */
[----:B------:R-:W5:Y:S08]  /*0060*/  LDC.64 R18, c[0x0][0x230] ;  /* 0x00008c00ff127b82 */ /* 0x000f700000000a00 */
[----:B------:R-:W2:Y:S01]  /*0070*/  LDC.64 R26, c[0x0][0x238] ;  /* 0x00008e00ff1a7b82 */ /* 0x000ea20000000a00 */
[----:B-1----:R-:W-:-:S02]  /*0080*/  SHF.L.U32 R0, R0, 0x2, RZ ;  /* 0x0000000200007819 */ /* 0x002fc400000006ff */
[----:B---3--:R-:W-:Y:S02]  /*0090*/  SHF.R.S32.HI R5, RZ, 0x15, R3 ;  /* 0x00000015ff057819 */ /* 0x008fe40000011403 */
[----:B------:R-:W-:Y:S02]  /*00a0*/  LOP3.LUT R0, R0, 0x1fc, RZ, 0xc0, !PT ;  /* 0x000001fc00007812 */ /* 0x000fe400078ec0ff */
[----:B------:R-:W-:Y:S02]  /*00b0*/  SGXT R5, R5, 0x1 ;  /* 0x000000010505781a */ /* 0x000fe40000000200 */
[----:B------:R-:W-:Y:S02]  /*00c0*/  LEA R4, R3, R0, 0xa ;  /* 0x0000000003047211 */ /* 0x000fe400078e50ff */
[----:B------:R-:W1:Y:S02]  /*00d0*/  LDC.64 R2, c[0x0][0x228] ;  /* 0x00008a00ff027b82 */ /* 0x000e640000000a00 */
[----:B------:R-:W-:-:S04]  /*00e0*/  LEA.HI R5, R5, R4, RZ, 0xc ;  /* 0x0000000405057211 */ /* 0x000fc800078f60ff */
[----:B------:R-:W-:Y:S02]  /*00f0*/  SHF.R.S32.HI R21, RZ, 0xc, R5 ;  /* 0x0000000cff157819 */ /* 0x000fe40000011405 */
[----:B------:R-:W-:Y:S02]  /*0100*/  IADD3 R5, R5, 0x200, RZ ;  /* 0x0000020005057810 */ /* 0x000fe40007ffe0ff */
[----:B------:R-:W-:Y:S02]  /*0110*/  LEA.HI R0, R21, R21, RZ, 0x8 ;  /* 0x0000001515007211 */ /* 0x000fe400078f40ff */
[----:B------:R-:W-:Y:S02]  /*0120*/  SHF.R.S32.HI R5, RZ, 0xc, R5 ;  /* 0x0000000cff057819 */ /* 0x000fe40000011405 */
[----:B------:R-:W-:Y:S02]  /*0130*/  LOP3.LUT R0, R0, 0xffffff00, RZ, 0xc0, !PT ;  /* 0xffffff0000007812 */ /* 0x000fe400078ec0ff */
[----:B------:R-:W-:-:S02]  /*0140*/  LEA.HI R6, R5, R5, RZ, 0x8 ;  /* 0x0000000505067211 */ /* 0x000fc400078f40ff */
[----:B------:R-:W-:Y:S02]  /*0150*/  IADD3 R21, R21, -R0, RZ ;  /* 0x8000000015157210 */ /* 0x000fe40007ffe0ff */
[----:B------:R-:W-:-:S04]  /*0160*/  LOP3.LUT R6, R6, 0xffffff00, RZ, 0xc0, !PT ;  /* 0xffffff0006067812 */ /* 0x000fc800078ec0ff */
[----:B------:R-:W-:Y:S01]  /*0170*/  IADD3 R23, R5, -R6, RZ ;  /* 0x8000000605177210 */ /* 0x000fe20007ffe0ff */
[----:B-1----:R-:W-:-:S04]  /*0180*/  IMAD.WIDE R10, R21, 0x4, R2 ;  /* 0x00000004150a7825 */ /* 0x002fc800078e0202 */
[----:B------:R-:W-:Y:S01]  /*0190*/  IMAD.WIDE R6, R23, 0x4, R2 ;  /* 0x0000000417067825 */ /* 0x000fe200078e0202 */
[----:B------:R1:W3:Y:S01]  /*01a0*/  LDG.E.EL R5, desc[UR4][R10.64] ;  /* 0x000000040a057981 */ /* 0x0002e2000c2e1900 */
[----:B------:R-:W1:Y:S04]  /*01b0*/  LDC.64 R2, c[0x0][0x250] ;  /* 0x00009400ff027b82 */ /* 0x000e680000000a00 */
[----:B------:R-:W3:Y:S01]  /*01c0*/  LDG.E.EL R7, desc[UR4][R6.64] ;  /* 0x0000000406077981 */ /* 0x000ee2000c2e1900 */
[----:B-1----:R-:W-:-:S06]  /*01d0*/  IMAD.WIDE R16, R21, 0x4, R2 ;  /* 0x0000000415107825 */ /* 0x002fcc00078e0202 */
[----:B------:R-:W3:Y:S01]  /*01e0*/  LDG.E.EL R16, desc[UR4][R16.64] ;  /* 0x0000000410107981 */ /* 0x000ee2000c2e1900 */
[----:B--2---:R-:W-:-:S04]  /*01f0*/  IMAD.WIDE R12, R21, 0x4, R8 ;  /* 0x00000004150c7825 */ /* 0x004fc800078e0208 */
[----:B----4-:R-:W-:Y:S01]  /*0200*/  IMAD.WIDE R28, R4, 0x4, R28 ;  /* 0x00000004041c7825 */ /* 0x010fe200078e021c */
[----:B------:R-:W2:Y:S03]  /*0210*/  LDG.E.EL R0, desc[UR4][R12.64] ;  /* 0x000000040c007981 */ /* 0x000ea6000c2e1900 */
[----:B-----5:R-:W-:-:S04]  /*0220*/  IMAD.WIDE R24, R21, 0x4, R18 ;  /* 0x0000000415187825 */ /* 0x020fc800078e0212 */
[----:B0-----:R-:W-:Y:S02]  /*0230*/  IMAD.WIDE R10, R21, 0x4, R26 ;  /* 0x00000004150a7825 */ /* 0x001fe400078e021a */
[----:B------:R0:W4:Y:S04]  /*0240*/  LDG.E.EL R25, desc[UR4][R24.64] ;  /* 0x0000000418197981 */ /* 0x000128000c2e1900 */
[----:B------:R-:W2:Y:S01]  /*0250*/  LDG.E.128 R12, desc[UR4][R28.64] ;  /* 0x000000041c0c7981 */ /* 0x000ea2000c1e1d00 */
[----:B------:R-:W-:-:S03]  /*0260*/  IMAD.WIDE R8, R23, 0x4, R8 ;  /* 0x0000000417087825 */ /* 0x000fc600078e0208 */
[----:B------:R-:W4:Y:S04]  /*0270*/  LDG.E.EL R6, desc[UR4][R10.64] ;  /* 0x000000040a067981 */ /* 0x000f28000c2e1900 */
[----:B------:R-:W5:Y:S04]  /*0280*/  LDG.E.EL R17, desc[UR4][R8.64] ;  /* 0x0000000408117981 */ /* 0x000f68000c2e1900 */
[----:B------:R1:W5:Y:S01]  /*0290*/  LDG.E.128 R8, desc[UR4][R28.64+0x800] ;  /* 0x000800041c087981 */ /* 0x000362000c1e1d00 */
[----:B------:R-:W-:-:S04]  /*02a0*/  IMAD.WIDE R18, R23, 0x4, R18 ;  /* 0x0000000417127825 */ /* 0x000fc800078e0212 */
[----:B------:R-:W-:Y:S02]  /*02b0*/  IMAD.WIDE R26, R23, 0x4, R26 ;  /* 0x00000004171a7825 */ /* 0x000fe400078e021a */
[----:B------:R-:W5:Y:S04]  /*02c0*/  LDG.E.EL R19, desc[UR4][R18.64] ;  /* 0x0000000412137981 */ /* 0x000f68000c2e1900 */
[----:B------:R0:W5:Y:S01]  /*02d0*/  LDG.E.EL R20, desc[UR4][R26.64] ;  /* 0x000000041a147981 */ /* 0x000162000c2e1900 */
[----:B---3--:R-:W-:Y:S01]  /*02e0*/  FADD R5, R5, 9.9999997473787516356e-06 ;  /* 0x3727c5ac05057421 */ /* 0x008fe20000000000 */
[----:B------:R-:W-:-:S04]  /*02f0*/  FADD R7, R7, 9.9999997473787516356e-06 ;  /* 0x3727c5ac07077421 */ /* 0x000fc80000000000 */
[----:B0-----:R-:W0:Y:S08]  /*0300*/  MUFU.SQRT R24, R7 ;  /* 0x0000000700187308 */ /* 0x001e300000002000 */
[----:B------:R-:W3:Y:S01]  /*0310*/  MUFU.SQRT R22, R5 ;  /* 0x0000000500167308 */ /* 0x000ee20000002000 */
[C---:B0-----:R-:W-:Y:S02]  /*0320*/  FSETP.GT.AND P1, PT, R24.reuse, 8.50705917302346158658e+37, PT ;  /* 0x7e8000001800780b */ /* 0x041fe40003f24000 */
[----:B------:R-:W-:-:S02]  /*0330*/  FSETP.GEU.AND P3, PT, R24, 1.175494350822287508e-38, PT ;  /* 0x008000001800780b */ /* 0x000fc40003f6e000 */
[C---:B---3--:R-:W-:Y:S02]  /*0340*/  FSETP.GT.AND P0, PT, R22.reuse, 8.50705917302346158658e+37, PT ;  /* 0x7e8000001600780b */ /* 0x048fe40003f04000 */
[----:B------:R-:W-:-:S07]  /*0350*/  FSETP.GEU.AND P2, PT, R22, 1.175494350822287508e-38, PT ;  /* 0x008000001600780b */ /* 0x000fce0003f4e000 */
[----:B------:R-:W-:Y:S01]  /*0360*/  @P1 FMUL R24, R24, 0.25 ;  /* 0x3e80000018181820 */ /* 0x000fe20000400000 */
[----:B------:R-:W-:-:S03]  /*0370*/  HFMA2.MMA R5, -RZ, RZ, 1.625, 0 ;  /* 0x3e800000ff057435 */ /* 0x000fc600000001ff */
[----:B------:R-:W-:Y:S01]  /*0380*/  @!P3 FMUL R24, R24, 16777216 ;  /* 0x4b8000001818b820 */ /* 0x000fe20000400000 */
[----:B------:R-:W-:Y:S01]  /*0390*/  @P0 FMUL R22, R22, 0.25 ;  /* 0x3e80000016160820 */ /* 0x000fe20000400000 */
[----:B-1----:R-:W-:-:S04]  /*03a0*/  FADD R28, R16, 9.9999997473787516356e-06 ;  /* 0x3727c5ac101c7421 */ /* 0x002fc80000000000 */
[----:B------:R-:W0:Y:S01]  /*03b0*/  MUFU.RCP R24, R24 ;  /* 0x0000001800187308 */ /* 0x000e220000001000 */
[----:B------:R-:W-:Y:S01]  /*03c0*/  @!P2 FMUL R22, R22, 16777216 ;  /* 0x4b8000001616a820 */ /* 0x000fe20000400000 */
[----:B------:R-:W-:-:S06]  /*03d0*/  FSEL R27, R5, 1, P1 ;  /* 0x3f800000051b7808 */ /* 0x000fcc0000800000 */
[----:B------:R-:W1:Y:S01]  /*03e0*/  MUFU.RCP R18, R22 ;  /* 0x0000001600127308 */ /* 0x000e620000001000 */
[----:B------:R-:W-:-:S07]  /*03f0*/  @!P3 FMUL R27, R27, 16777216 ;  /* 0x4b8000001b1bb820 */ /* 0x000fce0000400000 */
[----:B------:R-:W3:Y:S01]  /*0400*/  MUFU.SQRT R22, R28 ;  /* 0x0000001c00167308 */ /* 0x000ee20000002000 */
[----:B------:R-:W-:Y:S01]  /*0410*/  FSEL R7, R5, 1, P0 ;  /* 0x3f80000005077808 */ /* 0x000fe20000000000 */
[----:B0-----:R-:W-:Y:S01]  /*0420*/  FMUL R16, R24, R27 ;  /* 0x0000001b18107220 */ /* 0x001fe20000400000 */
[----:B------:R-:W-:-:S04]  /*0430*/  IMAD.WIDE R26, R23, 0x4, R2 ;  /* 0x00000004171a7825 */ /* 0x000fc800078e0202 */
[----:B------:R-:W-:Y:S01]  /*0440*/  @!P2 FMUL R7, R7, 16777216 ;  /* 0x4b8000000707a820 */ /* 0x000fe20000400000 */
[----:B------:R0:W5:Y:S01]  /*0450*/  LDG.E.EL R2, desc[UR4][R26.64] ;  /* 0x000000041a027981 */ /* 0x000162000c2e1900 */
[--C-:B--2---:R-:W-:Y:S02]  /*0460*/  FADD R12, R12, -R0.reuse ;  /* 0x800000000c0c7221 */ /* 0x104fe40000000000 */
[----:B-1----:R-:W-:Y:S01]  /*0470*/  FMUL R7, R18, R7 ;  /* 0x0000000712077220 */ /* 0x002fe20000400000 */
[C---:B---3--:R-:W-:Y:S02]  /*0480*/  FSETP.GT.AND P0, PT, R22.reuse, 8.50705917302346158658e+37, PT ;  /* 0x7e8000001600780b */ /* 0x048fe40003f04000 */
[----:B------:R-:W-:Y:S01]  /*0490*/  FSETP.GEU.AND P1, PT, R22, 1.175494350822287508e-38, PT ;  /* 0x008000001600780b */ /* 0x000fe20003f2e000 */
[--C-:B------:R-:W-:Y:S01]  /*04a0*/  FADD R18, R13, -R0.reuse ;  /* 0x800000000d127221 */ /* 0x100fe20000000000 */
[--C-:B------:R-:W-:Y:S01]  /*04b0*/  FADD R14, R14, -R0.reuse ;  /* 0x800000000e0e7221 */ /* 0x100fe20000000000 */
[----:B------:R-:W-:Y:S01]  /*04c0*/  FADD R0, R15, -R0 ;  /* 0x800000000f007221 */ /* 0x000fe20000000000 */
[C---:B------:R-:W-:Y:S01]  /*04d0*/  FMUL R12, R7.reuse, R12 ;  /* 0x0000000c070c7220 */ /* 0x040fe20000400000 */
[C---:B------:R-:W-:Y:S01]  /*04e0*/  FMUL R3, R7.reuse, R18 ;  /* 0x0000001207037220 */ /* 0x040fe20000400000 */
[C---:B------:R-:W-:Y:S01]  /*04f0*/  FMUL R13, R7.reuse, R14 ;  /* 0x0000000e070d7220 */ /* 0x040fe20000400000 */
[----:B------:R-:W-:Y:S01]  /*0500*/  FMUL R29, R7, R0 ;  /* 0x00000000071d7220 */ /* 0x000fe20000400000 */
[----:B------:R-:W1:Y:S01]  /*0510*/  LDC.64 R14, c[0x0][0x248] ;  /* 0x00009200ff0e7b82 */ /* 0x000e620000000a00 */
[----:B----4-:R-:W-:-:S02]  /*0520*/  FFMA R0, R25, R3, R6 ;  /* 0x0000000319007223 */ /* 0x010fc40000000006 */
[----:B------:R-:W-:Y:S01]  /*0530*/  @P0 FMUL R22, R22, 0.25 ;  /* 0x3e80000016160820 */ /* 0x000fe20000400000 */
[C-C-:B------:R-:W-:Y:S01]  /*0540*/  FFMA R7, R25.reuse, R12, R6.reuse ;  /* 0x0000000c19077223 */ /* 0x140fe20000000006 */
[C-C-:B------:R-:W-:Y:S01]  /*0550*/  FFMA R3, R25.reuse, R13, R6.reuse ;  /* 0x0000000d19037223 */ /* 0x140fe20000000006 */
[----:B------:R-:W-:Y:S01]  /*0560*/  FFMA R6, R25, R29, R6 ;  /* 0x0000001d19067223 */ /* 0x000fe20000000006 */
[--C-:B-----5:R-:W-:Y:S01]  /*0570*/  FADD R25, R10, -R17.reuse ;  /* 0x800000110a197221 */ /* 0x120fe20000000000 */
[----:B------:R-:W2:Y:S01]  /*0580*/  LDC.64 R12, c[0x0][0x258] ;  /* 0x00009600ff0c7b82 */ /* 0x000ea20000000a00 */
[----:B------:R-:W-:Y:S01]  /*0590*/  @!P1 FMUL R22, R22, 16777216 ;  /* 0x4b80000016169820 */ /* 0x000fe20000400000 */
[--C-:B------:R-:W-:Y:S01]  /*05a0*/  FADD R18, R11, -R17.reuse ;  /* 0x800000110b127221 */ /* 0x100fe20000000000 */
[--C-:B0-----:R-:W-:Y:S01]  /*05b0*/  FADD R27, R8, -R17.reuse ;  /* 0x80000011081b7221 */ /* 0x101fe20000000000 */
[----:B------:R-:W-:-:S04]  /*05c0*/  FADD R29, R9, -R17 ;  /* 0x80000011091d7221 */ /* 0x000fc80000000000 */
[----:B------:R-:W0:Y:S01]  /*05d0*/  LDC.64 R10, c[0x0][0x240] ;  /* 0x00009000ff0a7b82 */ /* 0x000e220000000a00 */
[----:B------:R-:W3:Y:S07]  /*05e0*/  MUFU.RCP R22, R22 ;  /* 0x0000001600167308 */ /* 0x000eee0000001000 */
[----:B------:R-:W4:Y:S01]  /*05f0*/  LDC.64 R8, c[0x0][0x260] ;  /* 0x00009800ff087b82 */ /* 0x000f220000000a00 */
[C---:B------:R-:W-:Y:S01]  /*0600*/  FMUL R17, R16.reuse, R29 ;  /* 0x0000001d10117220 */ /* 0x040fe20000400000 */
[C---:B------:R-:W-:Y:S01]  /*0610*/  FMUL R29, R16.reuse, R25 ;  /* 0x00000019101d7220 */ /* 0x040fe20000400000 */
[----:B------:R-:W-:Y:S01]  /*0620*/  FSEL R25, R5, 1, P0 ;  /* 0x3f80000005197808 */ /* 0x000fe20000000000 */
[C---:B------:R-:W-:Y:S01]  /*0630*/  FMUL R27, R16.reuse, R27 ;  /* 0x0000001b101b7220 */ /* 0x040fe20000400000 */
[----:B------:R-:W-:Y:S01]  /*0640*/  FMUL R24, R16, R18 ;  /* 0x0000001210187220 */ /* 0x000fe20000400000 */
[----:B------:R-:W-:-:S02]  /*0650*/  FFMA R17, R19, R17, R20 ;  /* 0x0000001113117223 */ /* 0x000fc40000000014 */
[----:B------:R-:W-:Y:S01]  /*0660*/  @!P1 FMUL R25, R25, 16777216 ;  /* 0x4b80000019199820 */ /* 0x000fe20000400000 */
[C-C-:B------:R-:W-:Y:S01]  /*0670*/  FFMA R16, R19.reuse, R27, R20.reuse ;  /* 0x0000001b13107223 */ /* 0x140fe20000000014 */
[----:B------:R-:W-:Y:S01]  /*0680*/  FFMA R18, R19, R29, R20 ;  /* 0x0000001d13127223 */ /* 0x000fe20000000014 */
[----:B-1----:R-:W-:-:S04]  /*0690*/  IMAD.WIDE R26, R21, 0x4, R14 ;  /* 0x00000004151a7825 */ /* 0x002fc800078e020e */
[----:B------:R-:W-:Y:S01]  /*06a0*/  FFMA R20, R19, R24, R20 ;  /* 0x0000001813147223 */ /* 0x000fe20000000014 */
[----:B---3--:R-:W-:Y:S01]  /*06b0*/  FMUL R19, R22, R25 ;  /* 0x0000001916137220 */ /* 0x008fe20000400000 */
[----:B------:R-:W-:Y:S01]  /*06c0*/  IMAD.WIDE R24, R23, 0x4, R14 ;  /* 0x0000000417187825 */ /* 0x000fe200078e020e */
[----:B------:R0:W3:Y:S03]  /*06d0*/  LDG.E.EL R22, desc[UR4][R26.64] ;  /* 0x000000041a167981 */ /* 0x0000e6000c2e1900 */
[C---:B--2---:R-:W-:Y:S02]  /*06e0*/  IMAD.WIDE R14, R21.reuse, 0x4, R12 ;  /* 0x00000004150e7825 */ /* 0x044fe400078e020c */
[----:B------:R-:W2:Y:S02]  /*06f0*/  LDG.E.EL R24, desc[UR4][R24.64] ;  /* 0x0000000418187981 */ /* 0x000ea4000c2e1900 */
[----:B----4-:R-:W-:-:S02]  /*0700*/  IMAD.WIDE R28, R21, 0x4, R8 ;  /* 0x00000004151c7825 */ /* 0x010fc400078e0208 */
[----:B------:R1:W4:Y:S02]  /*0710*/  LDG.E.EL R21, desc[UR4][R14.64] ;  /* 0x000000040e157981 */ /* 0x000324000c2e1900 */
[----:B0-----:R-:W-:Y:S02]  /*0720*/  IMAD.WIDE R26, R4, 0x4, R10 ;  /* 0x00000004041a7825 */ /* 0x001fe400078e020a */
[----:B------:R-:W4:Y:S02]  /*0730*/  LDG.E.EL R28, desc[UR4][R28.64] ;  /* 0x000000041c1c7981 */ /* 0x000f24000c2e1900 */
[C---:B-1----:R-:W-:Y:S02]  /*0740*/  IMAD.WIDE R14, R23.reuse, 0x4, R8 ;  /* 0x00000004170e7825 */ /* 0x042fe400078e0208 */
[----:B------:R-:W3:Y:S02]  /*0750*/  LDG.E.128 R8, desc[UR4][R26.64] ;  /* 0x000000041a087981 */ /* 0x000ee4000c1e1d00 */
[----:B------:R-:W-:-:S02]  /*0760*/  IMAD.WIDE R12, R23, 0x4, R12 ;  /* 0x00000004170c7825 */ /* 0x000fc400078e020c */
[----:B------:R-:W5:Y:S04]  /*0770*/  LDG.E.EL R25, desc[UR4][R14.64] ;  /* 0x000000040e197981 */ /* 0x000f68000c2e1900 */
[----:B------:R2:W5:Y:S04]  /*0780*/  LDG.E.EL R23, desc[UR4][R12.64] ;  /* 0x000000040c177981 */ /* 0x000568000c2e1900 */
[----:B------:R-:W2:Y:S01]  /*0790*/  LDG.E.128 R12, desc[UR4][R26.64+0x800] ;  /* 0x000800041a0c7981 */ /* 0x000ea2000c1e1d00 */
[----:B------:R-:W-:-:S06]  /*07a0*/  FADD R2, R2, 9.9999997473787516356e-06 ;  /* 0x3727c5ac02027421 */ /* 0x000fcc0000000000 */
[----:B------:R-:W0:Y:S02]  /*07b0*/  MUFU.SQRT R2, R2 ;  /* 0x0000000200027308 */ /* 0x000e240000002000 */
[C---:B0-----:R-:W-:Y:S02]  /*07c0*/  FSETP.GT.AND P0, PT, R2.reuse, 8.50705917302346158658e+37, PT ;  /* 0x7e8000000200780b */ /* 0x041fe40003f04000 */
[----:B------:R-:W-:-:S11]  /*07d0*/  FSETP.GEU.AND P1, PT, R2, 1.175494350822287508e-38, PT ;  /* 0x008000000200780b */ /* 0x000fd60003f2e000 */
[----:B------:R-:W-:-:S04]  /*07e0*/  @P0 FMUL R2, R2, 0.25 ;  /* 0x3e80000002020820 */ /* 0x000fc80000400000 */
[----:B------:R-:W-:-:S06]  /*07f0*/  @!P1 FMUL R2, R2, 16777216 ;  /* 0x4b80000002029820 */ /* 0x000fcc0000400000 */
[----:B------:R-:W0:Y:S01]  /*0800*/  MUFU.RCP R2, R2 ;  /* 0x0000000200027308 */ /* 0x000e220000001000 */
[----:B------:R-:W-:-:S05]  /*0810*/  FSEL R5, R5, 1, P0 ;  /* 0x3f80000005057808 */ /* 0x000fca0000000000 */
[----:B------:R-:W-:-:S04]  /*0820*/  @!P1 FMUL R5, R5, 16777216 ;  /* 0x4b80000005059820 */ /* 0x000fc80000400000 */
[----:B0-----:R-:W-:Y:S01]  /*0830*/  FMUL R5, R2, R5 ;  /* 0x0000000502057220 */ /* 0x001fe20000400000 */
[--C-:B---3--:R-:W-:Y:S01]  /*0840*/  FADD R10, R10, -R22.reuse ;  /* 0x800000160a0a7221 */ /* 0x108fe20000000000 */
[--C-:B------:R-:W-:Y:S01]  /*0850*/  FADD R8, R8, -R22.reuse ;  /* 0x8000001608087221 */ /* 0x100fe20000000000 */
[--C-:B------:R-:W-:Y:S01]  /*0860*/  FADD R9, R9, -R22.reuse ;  /* 0x8000001609097221 */ /* 0x100fe20000000000 */
[----:B------:R-:W-:Y:S01]  /*0870*/  FADD R22, R11, -R22 ;  /* 0x800000160b167221 */ /* 0x000fe20000000000 */
[C---:B------:R-:W-:Y:S02]  /*0880*/  FMUL R11, R19.reuse, R10 ;  /* 0x0000000a130b7220 */ /* 0x040fe40000400000 */
[----:B------:R-:W-:Y:S02]  /*0890*/  FMUL R9, R19, R9 ;  /* 0x0000000913097220 */ /* 0x000fe40000400000 */
[C-C-:B----4-:R-:W-:Y:S02]  /*08a0*/  FFMA R10, R21.reuse, R11, R28.reuse ;  /* 0x0000000b150a7223 */ /* 0x150fe4000000001c */
[----:B------:R-:W-:-:S03]  /*08b0*/  FFMA R9, R21, R9, R28 ;  /* 0x0000000915097223 */ /* 0x000fc6000000001c */
[----:B------:R-:W-:Y:S01]  /*08c0*/  FSETP.GEU.AND P4, PT, R3, -R10, PT ;  /* 0x8000000a0300720b */ /* 0x000fe20003f8e000 */
[----:B------:R-:W-:Y:S02]  /*08d0*/  FADD R10, R10, R3 ;  /* 0x000000030a0a7221 */ /* 0x000fe40000000000 */
[----:B------:R-:W0:Y:S01]  /*08e0*/  LDC.64 R2, c[0x0][0x210] ;  /* 0x00008400ff027b82 */ /* 0x000e220000000a00 */
[C---:B------:R-:W-:Y:S01]  /*08f0*/  FMUL R8, R19.reuse, R8 ;  /* 0x0000000813087220 */ /* 0x040fe20000400000 */
[----:B------:R-:W-:Y:S01]  /*0900*/  FSETP.GEU.AND P5, PT, R0, -R9, PT ;  /* 0x800000090000720b */ /* 0x000fe20003fae000 */
[----:B------:R-:W-:Y:S01]  /*0910*/  FMUL R19, R19, R22 ;  /* 0x0000001613137220 */ /* 0x000fe20000400000 */
[----:B------:R-:W-:Y:S01]  /*0920*/  FADD R9, R9, R0 ;  /* 0x0000000009097221 */ /* 0x000fe20000000000 */
[--C-:B--2---:R-:W-:Y:S01]  /*0930*/  FADD R12, R12, -R24.reuse ;  /* 0x800000180c0c7221 */ /* 0x104fe20000000000 */
[--C-:B------:R-:W-:Y:S01]  /*0940*/  FADD R22, R15, -R24.reuse ;  /* 0x800000180f167221 */ /* 0x100fe20000000000 */
[----:B------:R-:W-:Y:S01]  /*0950*/  FADD R0, R13, -R24 ;  /* 0x800000180d007221 */ /* 0x000fe20000000000 */
[----:B------:R-:W-:Y:S01]  /*0960*/  FFMA R8, R21, R8, R28 ;  /* 0x0000000815087223 */ /* 0x000fe2000000001c */
[----:B------:R-:W-:Y:S01]  /*0970*/  FADD R14, R14, -R24 ;  /* 0x800000180e0e7221 */ /* 0x000fe20000000000 */
[C---:B------:R-:W-:Y:S01]  /*0980*/  FMUL R12, R5.reuse, R12 ;  /* 0x0000000c050c7220 */ /* 0x040fe20000400000 */
[C---:B------:R-:W-:Y:S01]  /*0990*/  FMUL R22, R5.reuse, R22 ;  /* 0x0000001605167220 */ /* 0x040fe20000400000 */
[C---:B------:R-:W-:Y:S01]  /*09a0*/  FMUL R0, R5.reuse, R0 ;  /* 0x0000000005007220 */ /* 0x040fe20000400000 */
[----:B------:R-:W-:Y:S01]  /*09b0*/  FMUL R14, R5, R14 ;  /* 0x0000000e050e7220 */ /* 0x000fe20000400000 */
[----:B------:R-:W-:Y:S01]  /*09c0*/  FSETP.GEU.AND P6, PT, R7, -R8, PT ;  /* 0x800000080700720b */ /* 0x000fe20003fce000 */
[----:B------:R-:W-:Y:S01]  /*09d0*/  FADD R8, R8, R7 ;  /* 0x0000000708087221 */ /* 0x000fe20000000000 */
[C-C-:B-----5:R-:W-:Y:S01]  /*09e0*/  FFMA R7, R23.reuse, R22, R25.reuse ;  /* 0x0000001617077223 */ /* 0x160fe20000000019 */
[C-C-:B------:R-:W-:Y:S01]  /*09f0*/  FFMA R5, R23.reuse, R12, R25.reuse ;  /* 0x0000000c17057223 */ /* 0x140fe20000000019 */
[C-C-:B------:R-:W-:Y:S01]  /*0a00*/  FFMA R0, R23.reuse, R0, R25.reuse ;  /* 0x0000000017007223 */ /* 0x140fe20000000019 */
[----:B------:R-:W-:Y:S01]  /*0a10*/  FFMA R23, R23, R14, R25 ;  /* 0x0000000e17177223 */ /* 0x000fe20000000019 */
[----:B------:R-:W-:Y:S01]  /*0a20*/  FFMA R21, R21, R19, R28 ;  /* 0x0000001315157223 */ /* 0x000fe2000000001c */
[----:B------:R-:W-:-:S02]  /*0a30*/  FSEL R8, R8, RZ, P6 ;  /* 0x000000ff08087208 */ /* 0x000fc40003000000 */
[----:B------:R-:W-:Y:S01]  /*0a40*/  FSETP.GEU.AND P1, PT, R16, -R5, PT ;  /* 0x800000051000720b */ /* 0x000fe20003f2e000 */
[----:B------:R-:W-:Y:S01]  /*0a50*/  FADD R5, R5, R16 ;  /* 0x0000001005057221 */ /* 0x000fe20000000000 */
[----:B------:R-:W-:Y:S01]  /*0a60*/  FSETP.GEU.AND P2, PT, R20, -R7, PT ;  /* 0x800000071400720b */ /* 0x000fe20003f4e000 */
[----:B------:R-:W-:Y:S01]  /*0a70*/  FADD R11, R21, R6 ;  /* 0x00000006150b7221 */ /* 0x000fe20000000000 */
[----:B------:R-:W-:Y:S01]  /*0a80*/  FSETP.GEU.AND P0, PT, R17, -R0, PT ;  /* 0x800000001100720b */ /* 0x000fe20003f0e000 */
[----:B------:R-:W-:Y:S01]  /*0a90*/  FADD R7, R7, R20 ;  /* 0x0000001407077221 */ /* 0x000fe20000000000 */
[----:B------:R-:W-:Y:S01]  /*0aa0*/  FSETP.GEU.AND P6, PT, R18, -R23, PT ;  /* 0x800000171200720b */ /* 0x000fe20003fce000 */
[----:B------:R-:W-:Y:S01]  /*0ab0*/  FADD R0, R0, R17 ;  /* 0x0000001100007221 */ /* 0x000fe20000000000 */
[----:B------:R-:W-:Y:S01]  /*0ac0*/  FADD R18, R23, R18 ;  /* 0x0000001217127221 */ /* 0x000fe20000000000 */
[----:B------:R-:W-:Y:S01]  /*0ad0*/  FSETP.GEU.AND P3, PT, R6, -R21, PT ;  /* 0x800000150600720b */ /* 0x000fe20003f6e000 */
[----:B0-----:R-:W-:Y:S01]  /*0ae0*/  IMAD.WIDE R2, R4, 0x4, R2 ;  /* 0x0000000404027825 */ /* 0x001fe200078e0202 */
[----:B------:R-:W-:-:S02]  /*0af0*/  FSEL R4, R5, RZ, P1 ;  /* 0x000000ff05047208 */ /* 0x000fc40000800000 */
[----:B------:R-:W-:Y:S02]  /*0b00*/  FSEL R9, R9, RZ, P5 ;  /* 0x000000ff09097208 */ /* 0x000fe40002800000 */
[----:B------:R-:W-:Y:S02]  /*0b10*/  FSEL R10, R10, RZ, P4 ;  /* 0x000000ff0a0a7208 */ /* 0x000fe40002000000 */
[----:B------:R-:W-:Y:S02]  /*0b20*/  FSEL R11, R11, RZ, P3 ;  /* 0x000000ff0b0b7208 */ /* 0x000fe40001800000 */
[----:B------:R-:W-:Y:S02]  /*0b30*/  FSEL R7, R7, RZ, P2 ;  /* 0x000000ff07077208 */ /* 0x000fe40001000000 */
[----:B------:R-:W-:Y:S02]  /*0b40*/  FSEL R5, R0, RZ, P0 ;  /* 0x000000ff00057208 */ /* 0x000fe40000000000 */
[----:B------:R-:W-:Y:S01]  /*0b50*/  FSEL R6, R18, RZ, P6 ;  /* 0x000000ff12067208 */ /* 0x000fe20003000000 */
[----:B------:R-:W-:Y:S04]  /*0b60*/  STG.E.128 desc[UR4][R2.64], R8 ;  /* 0x0000000802007986 */ /* 0x000fe8000c101d04 */
[----:B------:R-:W-:Y:S01]  /*0b70*/  STG.E.128 desc[UR4][R2.64+0x800], R4 ;  /* 0x0008000402007986 */ /* 0x000fe2000c101d04 */
[----:B------:R-:W-:Y:S05]  /*0b80*/  EXIT ;  /* 0x000000000000794d */ /* 0x000fea0003800000 */
.L_x_0:
[----:B------:R-:W-:-:S00]  /*0b90*/  BRA `(.L_x_0) ;  /* 0xfffffffc00fc7947 */ /* 0x000fc0000383ffff */
[----:B------:R-:W-:-:S00]  /*0ba0*/  NOP ;  /* 0x0000000000007918 */ /* 0x000fc00000000000 */
        /* <DEDUP_REMOVED lines=13> */
.L_x_1:


//--------------------- .nv.global.init           --------------------------
	.section	.nv.global.init,"aw",@progbits
.nv.global.init:
	.type		_$_str,@object
	.size		_$_str,(_$_str_$_2 - _$_str)
_$_str:
        /*0000*/ 	.byte	0x5f, 0x5f, 0x43, 0x55, 0x44, 0x41, 0x5f, 0x46, 0x54, 0x5a, 0x00
	.type		_$_str_$_2,@object
	.size		_$_str_$_2,(.L_1 - _$_str_$_2)
_$_str_$_2:
        /*000b*/ 	.byte	0x5f, 0x5f, 0x43, 0x55, 0x44, 0x41, 0x5f, 0x50, 0x52, 0x45, 0x43, 0x5f, 0x53, 0x51, 0x52, 0x54
        /*001b*/ 	.byte	0x00
.L_1:


//--------------------- .nv.constant0.triton_poi_fused__native_batch_norm_legit_no_training_add_relu_3 --------------------------
	.section	.nv.constant0.triton_poi_fused__native_batch_norm_legit_no_training_add_relu_3,"a",@progbits
	.sectionflags	@""
	.align	4
.nv.constant0.triton_poi_fused__native_batch_norm_legit_no_training_add_relu_3:
	.zero		620
